//
// Generated by NVIDIA NVVM Compiler
//
// Compiler Build ID: CL-36424714
// Cuda compilation tools, release 13.0, V13.0.88
// Based on NVVM 20.0.0
//

.version 9.0
.target sm_100
.address_size 64

	// .globl	_Z12sumReductionPiS_i
.extern .shared .align 16 .b8 sdata[];

.visible .entry _Z12sumReductionPiS_i(
	.param .u64 .ptr .align 1 _Z12sumReductionPiS_i_param_0,
	.param .u64 .ptr .align 1 _Z12sumReductionPiS_i_param_1,
	.param .u32 _Z12sumReductionPiS_i_param_2
)
{
	.reg .pred 	%p<6>;
	.reg .b32 	%r<22>;
	.reg .b64 	%rd<9>;

	ld.param.u64 	%rd1, [_Z12sumReductionPiS_i_param_0];
	ld.param.u64 	%rd2, [_Z12sumReductionPiS_i_param_1];
	ld.param.u32 	%r11, [_Z12sumReductionPiS_i_param_2];
	mov.u32 	%r21, %ntid.x;
	mov.u32 	%r2, %tid.x;
	mov.u32 	%r3, %ctaid.x;
	mad.lo.s32 	%r4, %r3, %r21, %r2;
	setp.ge.u32 	%p1, %r4, %r11;
	mov.b32 	%r20, 0;
	@%p1 bra 	$L__BB0_2;
	cvta.to.global.u64 	%rd3, %rd1;
	mul.wide.u32 	%rd4, %r4, 4;
	add.s64 	%rd5, %rd3, %rd4;
	ld.global.u32 	%r20, [%rd5];
$L__BB0_2:
	shl.b32 	%r12, %r2, 2;
	mov.u32 	%r13, sdata;
	add.s32 	%r7, %r13, %r12;
	st.shared.u32 	[%r7], %r20;
	bar.sync 	0;
	setp.lt.u32 	%p2, %r21, 2;
	@%p2 bra 	$L__BB0_6;
$L__BB0_3:
	shr.u32 	%r9, %r21, 1;
	setp.ge.u32 	%p3, %r2, %r9;
	@%p3 bra 	$L__BB0_5;
	shl.b32 	%r14, %r9, 2;
	add.s32 	%r15, %r7, %r14;
	ld.shared.u32 	%r16, [%r15];
	ld.shared.u32 	%r17, [%r7];
	add.s32 	%r18, %r17, %r16;
	st.shared.u32 	[%r7], %r18;
$L__BB0_5:
	bar.sync 	0;
	setp.gt.u32 	%p4, %r21, 3;
	mov.u32 	%r21, %r9;
	@%p4 bra 	$L__BB0_3;
$L__BB0_6:
	setp.ne.s32 	%p5, %r2, 0;
	@%p5 bra 	$L__BB0_8;
	ld.shared.u32 	%r19, [sdata];
	cvta.to.global.u64 	%rd6, %rd2;
	mul.wide.u32 	%rd7, %r3, 4;
	add.s64 	%rd8, %rd6, %rd7;
	st.global.u32 	[%rd8], %r19;
$L__BB0_8:
	ret;

}


// ===== COMPILED SASS (sm_100) =====

	.target	sm_100

	.elftype	@"ET_EXEC"


//--------------------- .note.nv.tkinfo           --------------------------
	.section	.note.nv.tkinfo,"",@"SHT_NOTE"
	.sectionflags	@"SHF_NOTE_NV_TKINFO"
	.tkinfo
        /*0018*/ 	.word	0x00000002
        /*0030*/ 	.string	""
        /*0030*/ 	.string	"ptxas"
        /*0030*/ 	.string	"Cuda compilation tools, release 13.0, V13.0.88"
        /*0030*/ 	.string	"Build cuda_13.0.r13.0/compiler.36424714_0"
        /*0030*/ 	.string	"-arch sm_100 -m 64 "



//--------------------- .note.nv.cuinfo           --------------------------
	.section	.note.nv.cuinfo,"",@"SHT_NOTE"
	.sectionflags	@"SHF_NOTE_NV_CUINFO"
        /*0018*/ 	.short	0x0002
        /*001a*/ 	.short	0x0064
        /*001c*/ 	.short	0x0082
	.zero		2


//--------------------- .nv.info                  --------------------------
	.section	.nv.info,"",@"SHT_CUDA_INFO"
	.align	4


	//----- nvinfo : EIATTR_REGCOUNT
	.align		4
        /*0000*/ 	.byte	0x04, 0x2f
        /*0002*/ 	.short	(.L_1 - .L_0)
	.align		4
.L_0:
        /*0004*/ 	.word	index@(_Z12sumReductionPiS_i)
        /*0008*/ 	.word	0x0000000b


	//----- nvinfo : EIATTR_FRAME_SIZE
	.align		4
.L_1:
        /*000c*/ 	.byte	0x04, 0x11
        /*000e*/ 	.short	(.L_3 - .L_2)
	.align		4
.L_2:
        /*0010*/ 	.word	index@(_Z12sumReductionPiS_i)
        /*0014*/ 	.word	0x00000000


	//----- nvinfo : EIATTR_MIN_STACK_SIZE
	.align		4
.L_3:
        /*0018*/ 	.byte	0x04, 0x12
        /*001a*/ 	.short	(.L_5 - .L_4)
	.align		4
.L_4:
        /*001c*/ 	.word	index@(_Z12sumReductionPiS_i)
        /*0020*/ 	.word	0x00000000
.L_5:


//--------------------- .nv.compat                --------------------------
	.section	.nv.compat,"",@"SHT_CUDA_COMPAT_INFO"
	.align	4
        /*0000*/ 	.byte	0x02, 0x09, 0x00, 0x00, 0x02, 0x02, 0x01, 0x00, 0x02, 0x05, 0x05, 0x00, 0x03, 0x07, 0x01, 0x01
        /*0010*/ 	.byte	0x02, 0x03, 0x00, 0x00, 0x02, 0x06, 0x01, 0x00, 0x04, 0x0b, 0x08, 0x00, 0x09, 0x00, 0x00, 0x00
        /*0020*/ 	.byte	0x00, 0x00, 0x00, 0x00


//--------------------- .nv.info._Z12sumReductionPiS_i --------------------------
	.section	.nv.info._Z12sumReductionPiS_i,"",@"SHT_CUDA_INFO"
	.sectionflags	@""
	.align	4


	//----- nvinfo : EIATTR_CUDA_API_VERSION
	.align		4
        /*0000*/ 	.byte	0x04, 0x37
        /*0002*/ 	.short	(.L_7 - .L_6)
.L_6:
        /*0004*/ 	.word	0x00000082


	//----- nvinfo : EIATTR_KPARAM_INFO
	.align		4
.L_7:
        /*0008*/ 	.byte	0x04, 0x17
        /*000a*/ 	.short	(.L_9 - .L_8)
.L_8:
        /*000c*/ 	.word	0x00000000
        /*0010*/ 	.short	0x0002
        /*0012*/ 	.short	0x0010
        /*0014*/ 	.byte	0x00, 0xf0, 0x11, 0x00


	//----- nvinfo : EIATTR_KPARAM_INFO
	.align		4
.L_9:
        /*0018*/ 	.byte	0x04, 0x17
        /*001a*/ 	.short	(.L_11 - .L_10)
.L_10:
        /*001c*/ 	.word	0x00000000
        /*0020*/ 	.short	0x0001
        /*0022*/ 	.short	0x0008
        /*0024*/ 	.byte	0x00, 0xf5, 0x21, 0x00


	//----- nvinfo : EIATTR_KPARAM_INFO
	.align		4
.L_11:
        /*0028*/ 	.byte	0x04, 0x17
        /*002a*/ 	.short	(.L_13 - .L_12)
.L_12:
        /*002c*/ 	.word	0x00000000
        /*0030*/ 	.short	0x0000
        /*0032*/ 	.short	0x0000
        /*0034*/ 	.byte	0x00, 0xf5, 0x21, 0x00


	//----- nvinfo : EIATTR_SPARSE_MMA_MASK
	.align		4
.L_13:
        /*0038*/ 	.byte	0x03, 0x50
        /*003a*/ 	.short	0x0000


	//----- nvinfo : EIATTR_MAXREG_COUNT
	.align		4
        /*003c*/ 	.byte	0x03, 0x1b
        /*003e*/ 	.short	0x00ff


	//----- nvinfo : EIATTR_NUM_BARRIERS
	.align		4
        /*0040*/ 	.byte	0x02, 0x4c
        /*0042*/ 	.byte	0x01
	.zero		1


	//----- nvinfo : EIATTR_MERCURY_ISA_VERSION
	.align		4
        /*0044*/ 	.byte	0x03, 0x5f
        /*0046*/ 	.short	0x0101


	//----- nvinfo : EIATTR_VRC_CTA_INIT_COUNT
	.align		4
        /*0048*/ 	.byte	0x02, 0x4a
	.zero		1
	.zero		1


	//----- nvinfo : EIATTR_EXIT_INSTR_OFFSETS
	.align		4
        /*004c*/ 	.byte	0x04, 0x1c
        /*004e*/ 	.short	(.L_15 - .L_14)


	//   ....[0]....
.L_14:
        /*0050*/ 	.word	0x00000210


	//   ....[1]....
        /*0054*/ 	.word	0x00000290


	//----- nvinfo : EIATTR_CBANK_PARAM_SIZE
	.align		4
.L_15:
        /*0058*/ 	.byte	0x03, 0x19
        /*005a*/ 	.short	0x0014


	//----- nvinfo : EIATTR_PARAM_CBANK
	.align		4
        /*005c*/ 	.byte	0x04, 0x0a
        /*005e*/ 	.short	(.L_17 - .L_16)
	.align		4
.L_16:
        /*0060*/ 	.word	index@(.nv.constant0._Z12sumReductionPiS_i)
        /*0064*/ 	.short	0x0380
        /*0066*/ 	.short	0x0014


	//----- nvinfo : EIATTR_SW_WAR
	.align		4
.L_17:
        /*0068*/ 	.byte	0x04, 0x36
        /*006a*/ 	.short	(.L_19 - .L_18)
.L_18:
        /*006c*/ 	.word	0x00000008
.L_19:


//--------------------- .nv.callgraph             --------------------------
	.section	.nv.callgraph,"",@"SHT_CUDA_CALLGRAPH"
	.align	4
	.sectionentsize	8
	.align		4
        /*0000*/ 	.word	0x00000000
	.align		4
        /*0004*/ 	.word	0xffffffff
	.align		4
        /*0008*/ 	.word	0x00000000
	.align		4
        /*000c*/ 	.word	0xfffffffe
	.align		4
        /*0010*/ 	.word	0x00000000
	.align		4
        /*0014*/ 	.word	0xfffffffd
	.align		4
        /*0018*/ 	.word	0x00000000
	.align		4
        /*001c*/ 	.word	0xfffffffc


//--------------------- .text._Z12sumReductionPiS_i --------------------------
	.section	.text._Z12sumReductionPiS_i,"ax",@progbits
	.align	128
        .global         _Z12sumReductionPiS_i
        .type           _Z12sumReductionPiS_i,@function
        .size           _Z12sumReductionPiS_i,(.L_x_3 - _Z12sumReductionPiS_i)
        .other          _Z12sumReductionPiS_i,@"STO_CUDA_ENTRY STV_DEFAULT"
_Z12sumReductionPiS_i:
.text._Z12sumReductionPiS_i:
[----:B------:R-:W-:Y:S01]  /*0000*/  LDC R1, c[0x0][0x37c] ;  /* 0x0000df00ff017b82 */ /* 0x000fe20000000800 */
[----:B------:R-:W0:Y:S01]  /*0010*/  S2R R6, SR_TID.X ;  /* 0x0000000000067919 */ /* 0x000e220000002100 */
[----:B------:R-:W0:Y:S01]  /*0020*/  LDCU UR8, c[0x0][0x360] ;  /* 0x00006c00ff0877ac */ /* 0x000e220008000800 */
[----:B------:R-:W-:Y:S01]  /*0030*/  IMAD.MOV.U32 R4, RZ, RZ, RZ ;  /* 0x000000ffff047224 */ /* 0x000fe200078e00ff */
[----:B------:R-:W0:Y:S01]  /*0040*/  S2R R7, SR_CTAID.X ;  /* 0x0000000000077919 */ /* 0x000e220000002500 */
[----:B------:R-:W1:Y:S01]  /*0050*/  LDCU UR4, c[0x0][0x390] ;  /* 0x00007200ff0477ac */ /* 0x000e620008000800 */
[----:B------:R-:W2:Y:S01]  /*0060*/  LDCU.64 UR6, c[0x0][0x358] ;  /* 0x00006b00ff0677ac */ /* 0x000ea20008000a00 */
[----:B0-----:R-:W-:-:S05]  /*0070*/  IMAD R5, R7, UR8, R6 ;  /* 0x0000000807057c24 */ /* 0x001fca000f8e0206 */
[----:B-1----:R-:W-:-:S13]  /*0080*/  ISETP.GE.U32.AND P0, PT, R5, UR4, PT ;  /* 0x0000000405007c0c */ /* 0x002fda000bf06070 */
[----:B------:R-:W0:Y:S02]  /*0090*/  @!P0 LDC.64 R2, c[0x0][0x380] ;  /* 0x0000e000ff028b82 */ /* 0x000e240000000a00 */
[----:B0-----:R-:W-:-:S05]  /*00a0*/  @!P0 IMAD.WIDE.U32 R2, R5, 0x4, R2 ;  /* 0x0000000405028825 */ /* 0x001fca00078e0002 */
[----:B--2---:R-:W2:Y:S01]  /*00b0*/  @!P0 LDG.E R4, desc[UR6][R2.64] ;  /* 0x0000000602048981 */ /* 0x004ea2000c1e1900 */
[----:B------:R-:W0:Y:S01]  /*00c0*/  S2UR UR5, SR_CgaCtaId ;  /* 0x00000000000579c3 */ /* 0x000e220000008800 */
[----:B------:R-:W-:Y:S01]  /*00d0*/  IMAD.U32 R0, RZ, RZ, UR8 ;  /* 0x00000008ff007e24 */ /* 0x000fe2000f8e00ff */
[----:B------:R-:W-:Y:S01]  /*00e0*/  UMOV UR4, 0x400 ;  /* 0x0000040000047882 */ /* 0x000fe20000000000 */
[----:B------:R-:W-:-:S03]  /*00f0*/  ISETP.NE.AND P0, PT, R6, RZ, PT ;  /* 0x000000ff0600720c */ /* 0x000fc60003f05270 */
[----:B------:R-:W-:Y:S01]  /*0100*/  ISETP.GE.U32.AND P1, PT, R0, 0x2, PT ;  /* 0x000000020000780c */ /* 0x000fe20003f26070 */
[----:B0-----:R-:W-:-:S06]  /*0110*/  ULEA UR4, UR5, UR4, 0x18 ;  /* 0x0000000405047291 */ /* 0x001fcc000f8ec0ff */
[----:B------:R-:W-:-:S05]  /*0120*/  LEA R5, R6, UR4, 0x2 ;  /* 0x0000000406057c11 */ /* 0x000fca000f8e10ff */
[----:B--2---:R0:W-:Y:S01]  /*0130*/  STS [R5], R4 ;  /* 0x0000000405007388 */ /* 0x0041e20000000800 */
[----:B------:R-:W-:Y:S06]  /*0140*/  BAR.SYNC.DEFER_BLOCKING 0x0 ;  /* 0x0000000000007b1d */ /* 0x000fec0000010000 */
[----:B------:R-:W-:Y:S05]  /*0150*/  @!P1 BRA `(.L_x_0) ;  /* 0x00000000002c9947 */ /* 0x000fea0003800000 */
.L_x_1:
[----:B------:R-:W-:-:S04]  /*0160*/  SHF.R.U32.HI R8, RZ, 0x1, R0 ;  /* 0x00000001ff087819 */ /* 0x000fc80000011600 */
[----:B------:R-:W-:-:S13]  /*0170*/  ISETP.GE.U32.AND P1, PT, R6, R8, PT ;  /* 0x000000080600720c */ /* 0x000fda0003f26070 */
[----:B------:R-:W-:Y:S01]  /*0180*/  @!P1 LEA R2, R8, R5, 0x2 ;  /* 0x0000000508029211 */ /* 0x000fe200078e10ff */
[----:B------:R-:W-:Y:S05]  /*0190*/  @!P1 LDS R3, [R5] ;  /* 0x0000000005039984 */ /* 0x000fea0000000800 */
[----:B------:R-:W0:Y:S02]  /*01a0*/  @!P1 LDS R2, [R2] ;  /* 0x0000000002029984 */ /* 0x000e240000000800 */
[----:B0-----:R-:W-:-:S05]  /*01b0*/  @!P1 IMAD.IADD R4, R2, 0x1, R3 ;  /* 0x0000000102049824 */ /* 0x001fca00078e0203 */
[----:B------:R1:W-:Y:S01]  /*01c0*/  @!P1 STS [R5], R4 ;  /* 0x0000000405009388 */ /* 0x0003e20000000800 */
[----:B------:R-:W-:Y:S01]  /*01d0*/  BAR.SYNC.DEFER_BLOCKING 0x0 ;  /* 0x0000000000007b1d */ /* 0x000fe20000010000 */
[----:B------:R-:W-:Y:S02]  /*01e0*/  ISETP.GT.U32.AND P1, PT, R0, 0x3, PT ;  /* 0x000000030000780c */ /* 0x000fe40003f24070 */
[----:B------:R-:W-:-:S11]  /*01f0*/  MOV R0, R8 ;  /* 0x0000000800007202 */ /* 0x000fd60000000f00 */
[----:B-1----:R-:W-:Y:S05]  /*0200*/  @P1 BRA `(.L_x_1) ;  /* 0xfffffffc00d41947 */ /* 0x002fea000383ffff */
.L_x_0:
[----:B------:R-:W-:Y:S05]  /*0210*/  @P0 EXIT ;  /* 0x000000000000094d */ /* 0x000fea0003800000 */
[----:B------:R-:W1:Y:S01]  /*0220*/  S2UR UR5, SR_CgaCtaId ;  /* 0x00000000000579c3 */ /* 0x000e620000008800 */
[----:B------:R-:W-:-:S07]  /*0230*/  UMOV UR4, 0x400 ;  /* 0x0000040000047882 */ /* 0x000fce0000000000 */
[----:B------:R-:W2:Y:S01]  /*0240*/  LDC.64 R2, c[0x0][0x388] ;  /* 0x0000e200ff027b82 */ /* 0x000ea20000000a00 */
[----:B-1----:R-:W-:Y:S01]  /*0250*/  ULEA UR4, UR5, UR4, 0x18 ;  /* 0x0000000405047291 */ /* 0x002fe2000f8ec0ff */
[----:B--2---:R-:W-:-:S08]  /*0260*/  IMAD.WIDE.U32 R2, R7, 0x4, R2 ;  /* 0x0000000407027825 */ /* 0x004fd000078e0002 */
[----:B0-----:R-:W0:Y:S04]  /*0270*/  LDS R5, [UR4] ;  /* 0x00000004ff057984 */ /* 0x001e280008000800 */
[----:B0-----:R-:W-:Y:S01]  /*0280*/  STG.E desc[UR6][R2.64], R5 ;  /* 0x0000000502007986 */ /* 0x001fe2000c101906 */
[----:B------:R-:W-:Y:S05]  /*0290*/  EXIT ;  /* 0x000000000000794d */ /* 0x000fea0003800000 */
.L_x_2:
[----:B------:R-:W-:-:S00]  /*02a0*/  BRA `(.L_x_2) ;  /* 0xfffffffc00fc7947 */ /* 0x000fc0000383ffff */
[----:B------:R-:W-:-:S00]  /*02b0*/  NOP ;  /* 0x0000000000007918 */ /* 0x000fc00000000000 */
        /* <DEDUP_REMOVED lines=12> */
.L_x_3:


//--------------------- .nv.shared._Z12sumReductionPiS_i --------------------------
	.section	.nv.shared._Z12sumReductionPiS_i,"aw",@nobits
	.sectionflags	@""
	.align	16
	.zero		1024


//--------------------- .nv.shared.reserved.0     --------------------------
	.section	.nv.shared.reserved.0,"aw",@nobits
	.weak		__nv_reservedSMEM_offset_0_alias
	.size		__nv_reservedSMEM_offset_0_alias, 0, 64
	.other		__nv_reservedSMEM_offset_0_alias,@"STO_CUDA_RESERVED_SHARED STV_DEFAULT"
__nv_reservedSMEM_offset_0_alias:
	.zero		0
	.zero		64


//--------------------- .nv.constant0._Z12sumReductionPiS_i --------------------------
	.section	.nv.constant0._Z12sumReductionPiS_i,"a",@progbits
	.sectionflags	@""
	.align	4
.nv.constant0._Z12sumReductionPiS_i:
	.zero		916


//--------------------- SYMBOLS --------------------------

	.type		.nv.reservedSmem.offset0,@object
	.size		.nv.reservedSmem.offset0,0x4
	.type		.nv.reservedSmem.cap,@object
	.size		.nv.reservedSmem.cap,0x4
